//
// Generated by NVIDIA NVVM Compiler
//
// Compiler Build ID: CL-36424714
// Cuda compilation tools, release 13.0, V13.0.88
// Based on NVVM 20.0.0
//

.version 9.0
.target sm_100
.address_size 64

	// .globl	_Z7tileMuxPfS_S_i
// _ZZ7tileMuxPfS_S_iE1M has been demoted
// _ZZ7tileMuxPfS_S_iE1N has been demoted

.visible .entry _Z7tileMuxPfS_S_i(
	.param .u64 .ptr .align 1 _Z7tileMuxPfS_S_i_param_0,
	.param .u64 .ptr .align 1 _Z7tileMuxPfS_S_i_param_1,
	.param .u64 .ptr .align 1 _Z7tileMuxPfS_S_i_param_2,
	.param .u32 _Z7tileMuxPfS_S_i_param_3
)
{
	.reg .pred 	%p<8>;
	.reg .b32 	%r<105>;
	.reg .b32 	%f<75>;
	.reg .b64 	%rd<29>;
	// demoted variable
	.shared .align 4 .b8 _ZZ7tileMuxPfS_S_iE1M[16];
	// demoted variable
	.shared .align 4 .b8 _ZZ7tileMuxPfS_S_iE1N[16];
	ld.param.u64 	%rd4, [_Z7tileMuxPfS_S_i_param_0];
	ld.param.u64 	%rd5, [_Z7tileMuxPfS_S_i_param_1];
	ld.param.u64 	%rd3, [_Z7tileMuxPfS_S_i_param_2];
	ld.param.u32 	%r44, [_Z7tileMuxPfS_S_i_param_3];
	cvta.to.global.u64 	%rd1, %rd5;
	cvta.to.global.u64 	%rd2, %rd4;
	mov.u32 	%r1, %tid.x;
	mov.u32 	%r2, %tid.y;
	mov.u32 	%r45, %ctaid.x;
	mov.u32 	%r46, %ctaid.y;
	shl.b32 	%r47, %r46, 1;
	add.s32 	%r3, %r47, %r2;
	shl.b32 	%r4, %r45, 1;
	add.s32 	%r5, %r4, %r1;
	shr.u32 	%r48, %r44, 31;
	add.s32 	%r49, %r44, %r48;
	shr.s32 	%r6, %r49, 1;
	setp.lt.s32 	%p1, %r44, 2;
	mov.f32 	%f74, 0f00000000;
	@%p1 bra 	$L__BB0_10;
	mad.lo.s32 	%r7, %r44, %r3, %r1;
	shl.b32 	%r52, %r2, 3;
	mov.u32 	%r53, _ZZ7tileMuxPfS_S_iE1M;
	add.s32 	%r8, %r53, %r52;
	shl.b32 	%r54, %r1, 2;
	add.s32 	%r9, %r8, %r54;
	mov.u32 	%r55, _ZZ7tileMuxPfS_S_iE1N;
	add.s32 	%r11, %r55, %r54;
	add.s32 	%r10, %r11, %r52;
	add.s32 	%r56, %r6, -1;
	setp.lt.u32 	%p2, %r56, 3;
	mov.b32 	%r102, 0;
	mov.u32 	%r98, %r102;
	@%p2 bra 	$L__BB0_4;
	and.b32  	%r102, %r6, 1073741820;
	neg.s32 	%r96, %r102;
	add.s32 	%r59, %r2, 6;
	mad.lo.s32 	%r60, %r44, %r59, %r1;
	add.s32 	%r94, %r60, %r4;
	shl.b32 	%r14, %r44, 3;
	add.s32 	%r61, %r2, 4;
	mad.lo.s32 	%r62, %r44, %r61, %r1;
	add.s32 	%r93, %r62, %r4;
	add.s32 	%r63, %r2, 2;
	mad.lo.s32 	%r64, %r44, %r63, %r1;
	add.s32 	%r92, %r64, %r4;
	mad.lo.s32 	%r65, %r2, %r44, %r1;
	add.s32 	%r91, %r65, %r4;
	mov.b32 	%r98, 0;
	mov.u32 	%r95, %r7;
$L__BB0_3:
	.pragma "nounroll";
	mul.wide.s32 	%rd6, %r95, 4;
	add.s64 	%rd7, %rd2, %rd6;
	ld.global.f32 	%f4, [%rd7];
	st.shared.f32 	[%r9], %f4;
	mul.wide.u32 	%rd8, %r91, 4;
	add.s64 	%rd9, %rd1, %rd8;
	ld.global.f32 	%f5, [%rd9];
	st.shared.f32 	[%r10], %f5;
	bar.sync 	0;
	ld.shared.f32 	%f6, [%r8];
	ld.shared.f32 	%f7, [%r11];
	cvt.rn.f32.s32 	%f8, %r98;
	fma.rn.f32 	%f9, %f6, %f7, %f8;
	cvt.rzi.s32.f32 	%r66, %f9;
	ld.shared.f32 	%f10, [%r8+4];
	ld.shared.f32 	%f11, [%r11+8];
	cvt.rn.f32.s32 	%f12, %r66;
	fma.rn.f32 	%f13, %f10, %f11, %f12;
	bar.sync 	0;
	ld.global.f32 	%f14, [%rd7+8];
	st.shared.f32 	[%r9], %f14;
	mul.wide.u32 	%rd10, %r92, 4;
	add.s64 	%rd11, %rd1, %rd10;
	ld.global.f32 	%f15, [%rd11];
	st.shared.f32 	[%r10], %f15;
	bar.sync 	0;
	cvt.rzi.s32.f32 	%r67, %f13;
	ld.shared.f32 	%f16, [%r8];
	ld.shared.f32 	%f17, [%r11];
	cvt.rn.f32.s32 	%f18, %r67;
	fma.rn.f32 	%f19, %f16, %f17, %f18;
	cvt.rzi.s32.f32 	%r68, %f19;
	ld.shared.f32 	%f20, [%r8+4];
	ld.shared.f32 	%f21, [%r11+8];
	cvt.rn.f32.s32 	%f22, %r68;
	fma.rn.f32 	%f23, %f20, %f21, %f22;
	bar.sync 	0;
	ld.global.f32 	%f24, [%rd7+16];
	st.shared.f32 	[%r9], %f24;
	mul.wide.u32 	%rd12, %r93, 4;
	add.s64 	%rd13, %rd1, %rd12;
	ld.global.f32 	%f25, [%rd13];
	st.shared.f32 	[%r10], %f25;
	bar.sync 	0;
	cvt.rzi.s32.f32 	%r69, %f23;
	ld.shared.f32 	%f26, [%r8];
	ld.shared.f32 	%f27, [%r11];
	cvt.rn.f32.s32 	%f28, %r69;
	fma.rn.f32 	%f29, %f26, %f27, %f28;
	cvt.rzi.s32.f32 	%r70, %f29;
	ld.shared.f32 	%f30, [%r8+4];
	ld.shared.f32 	%f31, [%r11+8];
	cvt.rn.f32.s32 	%f32, %r70;
	fma.rn.f32 	%f33, %f30, %f31, %f32;
	bar.sync 	0;
	ld.global.f32 	%f34, [%rd7+24];
	st.shared.f32 	[%r9], %f34;
	mul.wide.u32 	%rd14, %r94, 4;
	add.s64 	%rd15, %rd1, %rd14;
	ld.global.f32 	%f35, [%rd15];
	st.shared.f32 	[%r10], %f35;
	bar.sync 	0;
	cvt.rzi.s32.f32 	%r71, %f33;
	ld.shared.f32 	%f36, [%r8];
	ld.shared.f32 	%f37, [%r11];
	cvt.rn.f32.s32 	%f38, %r71;
	fma.rn.f32 	%f39, %f36, %f37, %f38;
	cvt.rzi.s32.f32 	%r72, %f39;
	ld.shared.f32 	%f40, [%r8+4];
	ld.shared.f32 	%f41, [%r11+8];
	cvt.rn.f32.s32 	%f42, %r72;
	fma.rn.f32 	%f43, %f40, %f41, %f42;
	cvt.rzi.s32.f32 	%r98, %f43;
	bar.sync 	0;
	add.s32 	%r96, %r96, 4;
	add.s32 	%r95, %r95, 8;
	add.s32 	%r94, %r94, %r14;
	add.s32 	%r93, %r93, %r14;
	add.s32 	%r92, %r92, %r14;
	add.s32 	%r91, %r91, %r14;
	setp.ne.s32 	%p3, %r96, 0;
	@%p3 bra 	$L__BB0_3;
$L__BB0_4:
	and.b32  	%r36, %r6, 3;
	setp.eq.s32 	%p4, %r36, 0;
	@%p4 bra 	$L__BB0_9;
	setp.eq.s32 	%p5, %r36, 1;
	@%p5 bra 	$L__BB0_7;
	shl.b32 	%r74, %r102, 1;
	add.s32 	%r75, %r7, %r74;
	mul.wide.s32 	%rd16, %r75, 4;
	add.s64 	%rd17, %rd2, %rd16;
	ld.global.f32 	%f44, [%rd17];
	st.shared.f32 	[%r9], %f44;
	add.s32 	%r76, %r74, %r2;
	mad.lo.s32 	%r77, %r76, %r44, %r5;
	mul.wide.u32 	%rd18, %r77, 4;
	add.s64 	%rd19, %rd1, %rd18;
	ld.global.f32 	%f45, [%rd19];
	st.shared.f32 	[%r10], %f45;
	bar.sync 	0;
	ld.shared.f32 	%f46, [%r8];
	ld.shared.f32 	%f47, [%r11];
	cvt.rn.f32.s32 	%f48, %r98;
	fma.rn.f32 	%f49, %f46, %f47, %f48;
	cvt.rzi.s32.f32 	%r78, %f49;
	ld.shared.f32 	%f50, [%r8+4];
	ld.shared.f32 	%f51, [%r11+8];
	cvt.rn.f32.s32 	%f52, %r78;
	fma.rn.f32 	%f53, %f50, %f51, %f52;
	bar.sync 	0;
	ld.global.f32 	%f54, [%rd17+8];
	st.shared.f32 	[%r9], %f54;
	add.s32 	%r79, %r76, 2;
	mad.lo.s32 	%r80, %r79, %r44, %r5;
	mul.wide.u32 	%rd20, %r80, 4;
	add.s64 	%rd21, %rd1, %rd20;
	ld.global.f32 	%f55, [%rd21];
	st.shared.f32 	[%r10], %f55;
	bar.sync 	0;
	cvt.rzi.s32.f32 	%r81, %f53;
	ld.shared.f32 	%f56, [%r8];
	ld.shared.f32 	%f57, [%r11];
	cvt.rn.f32.s32 	%f58, %r81;
	fma.rn.f32 	%f59, %f56, %f57, %f58;
	cvt.rzi.s32.f32 	%r82, %f59;
	ld.shared.f32 	%f60, [%r8+4];
	ld.shared.f32 	%f61, [%r11+8];
	cvt.rn.f32.s32 	%f62, %r82;
	fma.rn.f32 	%f63, %f60, %f61, %f62;
	bar.sync 	0;
	cvt.rzi.s32.f32 	%r98, %f63;
	sub.s32 	%r83, %r74, %r102;
	add.s32 	%r102, %r83, 2;
$L__BB0_7:
	and.b32  	%r84, %r6, 1;
	setp.eq.b32 	%p6, %r84, 1;
	not.pred 	%p7, %p6;
	@%p7 bra 	$L__BB0_9;
	shl.b32 	%r85, %r102, 1;
	add.s32 	%r86, %r7, %r85;
	mul.wide.s32 	%rd22, %r86, 4;
	add.s64 	%rd23, %rd2, %rd22;
	ld.global.f32 	%f64, [%rd23];
	st.shared.f32 	[%r9], %f64;
	add.s32 	%r87, %r85, %r2;
	mad.lo.s32 	%r88, %r87, %r44, %r5;
	mul.wide.u32 	%rd24, %r88, 4;
	add.s64 	%rd25, %rd1, %rd24;
	ld.global.f32 	%f65, [%rd25];
	st.shared.f32 	[%r10], %f65;
	bar.sync 	0;
	ld.shared.f32 	%f66, [%r8];
	ld.shared.f32 	%f67, [%r11];
	cvt.rn.f32.s32 	%f68, %r98;
	fma.rn.f32 	%f69, %f66, %f67, %f68;
	cvt.rzi.s32.f32 	%r89, %f69;
	ld.shared.f32 	%f70, [%r8+4];
	ld.shared.f32 	%f71, [%r11+8];
	cvt.rn.f32.s32 	%f72, %r89;
	fma.rn.f32 	%f73, %f70, %f71, %f72;
	cvt.rzi.s32.f32 	%r98, %f73;
	bar.sync 	0;
$L__BB0_9:
	cvt.rn.f32.s32 	%f74, %r98;
$L__BB0_10:
	cvta.to.global.u64 	%rd26, %rd3;
	mad.lo.s32 	%r90, %r44, %r3, %r5;
	mul.wide.s32 	%rd27, %r90, 4;
	add.s64 	%rd28, %rd26, %rd27;
	st.global.f32 	[%rd28], %f74;
	ret;

}


// ===== COMPILED SASS (sm_100) =====

	.target	sm_100

	.elftype	@"ET_EXEC"


//--------------------- .note.nv.tkinfo           --------------------------
	.section	.note.nv.tkinfo,"",@"SHT_NOTE"
	.sectionflags	@"SHF_NOTE_NV_TKINFO"
	.tkinfo
        /*0018*/ 	.word	0x00000002
        /*0030*/ 	.string	""
        /*0030*/ 	.string	"ptxas"
        /*0030*/ 	.string	"Cuda compilation tools, release 13.0, V13.0.88"
        /*0030*/ 	.string	"Build cuda_13.0.r13.0/compiler.36424714_0"
        /*0030*/ 	.string	"-arch sm_100 -m 64 "



//--------------------- .note.nv.cuinfo           --------------------------
	.section	.note.nv.cuinfo,"",@"SHT_NOTE"
	.sectionflags	@"SHF_NOTE_NV_CUINFO"
        /*0018*/ 	.short	0x0002
        /*001a*/ 	.short	0x0064
        /*001c*/ 	.short	0x0082
	.zero		2


//--------------------- .nv.info                  --------------------------
	.section	.nv.info,"",@"SHT_CUDA_INFO"
	.align	4


	//----- nvinfo : EIATTR_REGCOUNT
	.align		4
        /*0000*/ 	.byte	0x04, 0x2f
        /*0002*/ 	.short	(.L_1 - .L_0)
	.align		4
.L_0:
        /*0004*/ 	.word	index@(_Z7tileMuxPfS_S_i)
        /*0008*/ 	.word	0x00000020


	//----- nvinfo : EIATTR_FRAME_SIZE
	.align		4
.L_1:
        /*000c*/ 	.byte	0x04, 0x11
        /*000e*/ 	.short	(.L_3 - .L_2)
	.align		4
.L_2:
        /*0010*/ 	.word	index@(_Z7tileMuxPfS_S_i)
        /*0014*/ 	.word	0x00000000


	//----- nvinfo : EIATTR_MIN_STACK_SIZE
	.align		4
.L_3:
        /*0018*/ 	.byte	0x04, 0x12
        /*001a*/ 	.short	(.L_5 - .L_4)
	.align		4
.L_4:
        /*001c*/ 	.word	index@(_Z7tileMuxPfS_S_i)
        /*0020*/ 	.word	0x00000000
.L_5:


//--------------------- .nv.compat                --------------------------
	.section	.nv.compat,"",@"SHT_CUDA_COMPAT_INFO"
	.align	4
        /*0000*/ 	.byte	0x02, 0x09, 0x00, 0x00, 0x02, 0x02, 0x01, 0x00, 0x02, 0x05, 0x05, 0x00, 0x03, 0x07, 0x01, 0x01
        /*0010*/ 	.byte	0x02, 0x03, 0x00, 0x00, 0x02, 0x06, 0x01, 0x00, 0x04, 0x0b, 0x08, 0x00, 0x09, 0x00, 0x00, 0x00
        /*0020*/ 	.byte	0x00, 0x00, 0x00, 0x00


//--------------------- .nv.info._Z7tileMuxPfS_S_i --------------------------
	.section	.nv.info._Z7tileMuxPfS_S_i,"",@"SHT_CUDA_INFO"
	.sectionflags	@""
	.align	4


	//----- nvinfo : EIATTR_CUDA_API_VERSION
	.align		4
        /*0000*/ 	.byte	0x04, 0x37
        /*0002*/ 	.short	(.L_7 - .L_6)
.L_6:
        /*0004*/ 	.word	0x00000082


	//----- nvinfo : EIATTR_KPARAM_INFO
	.align		4
.L_7:
        /*0008*/ 	.byte	0x04, 0x17
        /*000a*/ 	.short	(.L_9 - .L_8)
.L_8:
        /*000c*/ 	.word	0x00000000
        /*0010*/ 	.short	0x0003
        /*0012*/ 	.short	0x0018
        /*0014*/ 	.byte	0x00, 0xf0, 0x11, 0x00


	//----- nvinfo : EIATTR_KPARAM_INFO
	.align		4
.L_9:
        /*0018*/ 	.byte	0x04, 0x17
        /*001a*/ 	.short	(.L_11 - .L_10)
.L_10:
        /*001c*/ 	.word	0x00000000
        /*0020*/ 	.short	0x0002
        /*0022*/ 	.short	0x0010
        /*0024*/ 	.byte	0x00, 0xf5, 0x21, 0x00


	//----- nvinfo : EIATTR_KPARAM_INFO
	.align		4
.L_11:
        /*0028*/ 	.byte	0x04, 0x17
        /*002a*/ 	.short	(.L_13 - .L_12)
.L_12:
        /*002c*/ 	.word	0x00000000
        /*0030*/ 	.short	0x0001
        /*0032*/ 	.short	0x0008
        /*0034*/ 	.byte	0x00, 0xf5, 0x21, 0x00


	//----- nvinfo : EIATTR_KPARAM_INFO
	.align		4
.L_13:
        /*0038*/ 	.byte	0x04, 0x17
        /*003a*/ 	.short	(.L_15 - .L_14)
.L_14:
        /*003c*/ 	.word	0x00000000
        /*0040*/ 	.short	0x0000
        /*0042*/ 	.short	0x0000
        /*0044*/ 	.byte	0x00, 0xf5, 0x21, 0x00


	//----- nvinfo : EIATTR_SPARSE_MMA_MASK
	.align		4
.L_15:
        /*0048*/ 	.byte	0x03, 0x50
        /*004a*/ 	.short	0x0000


	//----- nvinfo : EIATTR_MAXREG_COUNT
	.align		4
        /*004c*/ 	.byte	0x03, 0x1b
        /*004e*/ 	.short	0x00ff


	//----- nvinfo : EIATTR_NUM_BARRIERS
	.align		4
        /*0050*/ 	.byte	0x02, 0x4c
        /*0052*/ 	.byte	0x01
	.zero		1


	//----- nvinfo : EIATTR_MERCURY_ISA_VERSION
	.align		4
        /*0054*/ 	.byte	0x03, 0x5f
        /*0056*/ 	.short	0x0101


	//----- nvinfo : EIATTR_VRC_CTA_INIT_COUNT
	.align		4
        /*0058*/ 	.byte	0x02, 0x4a
	.zero		1
	.zero		1


	//----- nvinfo : EIATTR_EXIT_INSTR_OFFSETS
	.align		4
        /*005c*/ 	.byte	0x04, 0x1c
        /*005e*/ 	.short	(.L_17 - .L_16)


	//   ....[0]....
.L_16:
        /*0060*/ 	.word	0x00000c30


	//----- nvinfo : EIATTR_CBANK_PARAM_SIZE
	.align		4
.L_17:
        /*0064*/ 	.byte	0x03, 0x19
        /*0066*/ 	.short	0x001c


	//----- nvinfo : EIATTR_PARAM_CBANK
	.align		4
        /*0068*/ 	.byte	0x04, 0x0a
        /*006a*/ 	.short	(.L_19 - .L_18)
	.align		4
.L_18:
        /*006c*/ 	.word	index@(.nv.constant0._Z7tileMuxPfS_S_i)
        /*0070*/ 	.short	0x0380
        /*0072*/ 	.short	0x001c


	//----- nvinfo : EIATTR_SW_WAR
	.align		4
.L_19:
        /*0074*/ 	.byte	0x04, 0x36
        /*0076*/ 	.short	(.L_21 - .L_20)
.L_20:
        /*0078*/ 	.word	0x00000008
.L_21:


//--------------------- .nv.callgraph             --------------------------
	.section	.nv.callgraph,"",@"SHT_CUDA_CALLGRAPH"
	.align	4
	.sectionentsize	8
	.align		4
        /*0000*/ 	.word	0x00000000
	.align		4
        /*0004*/ 	.word	0xffffffff
	.align		4
        /*0008*/ 	.word	0x00000000
	.align		4
        /*000c*/ 	.word	0xfffffffe
	.align		4
        /*0010*/ 	.word	0x00000000
	.align		4
        /*0014*/ 	.word	0xfffffffd
	.align		4
        /*0018*/ 	.word	0x00000000
	.align		4
        /*001c*/ 	.word	0xfffffffc


//--------------------- .text._Z7tileMuxPfS_S_i   --------------------------
	.section	.text._Z7tileMuxPfS_S_i,"ax",@progbits
	.align	128
        .global         _Z7tileMuxPfS_S_i
        .type           _Z7tileMuxPfS_S_i,@function
        .size           _Z7tileMuxPfS_S_i,(.L_x_6 - _Z7tileMuxPfS_S_i)
        .other          _Z7tileMuxPfS_S_i,@"STO_CUDA_ENTRY STV_DEFAULT"
_Z7tileMuxPfS_S_i:
.text._Z7tileMuxPfS_S_i:
[----:B------:R-:W-:Y:S08]  /*0000*/  LDC R1, c[0x0][0x37c] ;  /* 0x0000df00ff017b82 */ /* 0x000ff00000000800 */
[----:B------:R-:W0:Y:S01]  /*0010*/  LDC R3, c[0x0][0x398] ;  /* 0x0000e600ff037b82 */ /* 0x000e220000000800 */
[----:B------:R-:W1:Y:S01]  /*0020*/  S2R R0, SR_TID.Y ;  /* 0x0000000000007919 */ /* 0x000e620000002200 */
[----:B------:R-:W2:Y:S01]  /*0030*/  LDCU.64 UR8, c[0x0][0x358] ;  /* 0x00006b00ff0877ac */ /* 0x000ea20008000a00 */
[----:B------:R-:W-:Y:S01]  /*0040*/  HFMA2 R5, -RZ, RZ, 0, 0 ;  /* 0x00000000ff057431 */ /* 0x000fe200000001ff */
[----:B------:R-:W1:Y:S01]  /*0050*/  S2R R7, SR_CTAID.Y ;  /* 0x0000000000077919 */ /* 0x000e620000002600 */
[----:B------:R-:W3:Y:S01]  /*0060*/  S2R R16, SR_TID.X ;  /* 0x0000000000107919 */ /* 0x000ee20000002100 */
[----:B------:R-:W3:Y:S01]  /*0070*/  S2R R19, SR_CTAID.X ;  /* 0x0000000000137919 */ /* 0x000ee20000002500 */
[----:B0-----:R-:W-:Y:S01]  /*0080*/  ISETP.GE.AND P0, PT, R3, 0x2, PT ;  /* 0x000000020300780c */ /* 0x001fe20003f06270 */
[----:B-1----:R-:W-:Y:S01]  /*0090*/  IMAD R2, R7, 0x2, R0 ;  /* 0x0000000207027824 */ /* 0x002fe200078e0200 */
[----:B---3--:R-:W-:-:S11]  /*00a0*/  LEA R4, R19, R16, 0x1 ;  /* 0x0000001013047211 */ /* 0x008fd600078e08ff */
[----:B--2---:R-:W-:Y:S05]  /*00b0*/  @!P0 BRA `(.L_x_0) ;  /* 0x0000000800cc8947 */ /* 0x004fea0003800000 */
[----:B------:R-:W0:Y:S01]  /*00c0*/  S2UR UR6, SR_CgaCtaId ;  /* 0x00000000000679c3 */ /* 0x000e220000008800 */
[----:B------:R-:W-:Y:S01]  /*00d0*/  LEA.HI R5, R3, R3, RZ, 0x1 ;  /* 0x0000000303057211 */ /* 0x000fe200078f08ff */
[----:B------:R-:W-:Y:S01]  /*00e0*/  UMOV UR4, 0x400 ;  /* 0x0000040000047882 */ /* 0x000fe20000000000 */
[----:B------:R-:W-:Y:S01]  /*00f0*/  MOV R11, RZ ;  /* 0x000000ff000b7202 */ /* 0x000fe20000000f00 */
[----:B------:R-:W-:Y:S01]  /*0100*/  UIADD3 UR5, UPT, UPT, UR4, 0x10, URZ ;  /* 0x0000001004057890 */ /* 0x000fe2000fffe0ff */
[----:B------:R-:W-:Y:S01]  /*0110*/  SHF.R.S32.HI R5, RZ, 0x1, R5 ;  /* 0x00000001ff057819 */ /* 0x000fe20000011405 */
[----:B------:R-:W-:-:S04]  /*0120*/  IMAD.MOV.U32 R26, RZ, RZ, RZ ;  /* 0x000000ffff1a7224 */ /* 0x000fc800078e00ff */
[----:B------:R-:W-:-:S05]  /*0130*/  VIADD R6, R5, 0xffffffff ;  /* 0xffffffff05067836 */ /* 0x000fca0000000000 */
[----:B------:R-:W-:Y:S01]  /*0140*/  ISETP.GE.U32.AND P0, PT, R6, 0x3, PT ;  /* 0x000000030600780c */ /* 0x000fe20003f06070 */
[----:B------:R-:W-:Y:S01]  /*0150*/  IMAD R6, R2, R3, R16 ;  /* 0x0000000302067224 */ /* 0x000fe200078e0210 */
[----:B0-----:R-:W-:Y:S02]  /*0160*/  ULEA UR5, UR6, UR5, 0x18 ;  /* 0x0000000506057291 */ /* 0x001fe4000f8ec0ff */
[----:B------:R-:W-:-:S04]  /*0170*/  ULEA UR4, UR6, UR4, 0x18 ;  /* 0x0000000406047291 */ /* 0x000fc8000f8ec0ff */
[----:B------:R-:W-:Y:S02]  /*0180*/  LEA R9, R16, UR5, 0x2 ;  /* 0x0000000510097c11 */ /* 0x000fe4000f8e10ff */
[----:B------:R-:W-:-:S03]  /*0190*/  LEA R7, R0, UR4, 0x3 ;  /* 0x0000000400077c11 */ /* 0x000fc6000f8e18ff */
[----:B------:R-:W-:Y:S01]  /*01a0*/  IMAD R18, R0, 0x8, R9 ;  /* 0x0000000800127824 */ /* 0x000fe200078e0209 */
[----:B------:R-:W-:Y:S01]  /*01b0*/  LEA R10, R16, R7, 0x2 ;  /* 0x00000007100a7211 */ /* 0x000fe200078e10ff */
[----:B------:R-:W-:Y:S06]  /*01c0*/  @!P0 BRA `(.L_x_1) ;  /* 0x0000000400688947 */ /* 0x000fec0003800000 */
[C---:B------:R-:W-:Y:S01]  /*01d0*/  IADD3 R8, PT, PT, R0.reuse, 0x6, RZ ;  /* 0x0000000600087810 */ /* 0x040fe20007ffe0ff */
[C---:B------:R-:W-:Y:S01]  /*01e0*/  VIADD R12, R0.reuse, 0x4 ;  /* 0x00000004000c7836 */ /* 0x040fe20000000000 */
[C---:B------:R-:W-:Y:S01]  /*01f0*/  IADD3 R14, PT, PT, R0.reuse, 0x2, RZ ;  /* 0x00000002000e7810 */ /* 0x040fe20007ffe0ff */
[-CC-:B------:R-:W-:Y:S01]  /*0200*/  IMAD R23, R0, R3.reuse, R16.reuse ;  /* 0x0000000300177224 */ /* 0x180fe200078e0210 */
[----:B------:R-:W-:Y:S01]  /*0210*/  LOP3.LUT R11, R5, 0x3ffffffc, RZ, 0xc0, !PT ;  /* 0x3ffffffc050b7812 */ /* 0x000fe200078ec0ff */
[-CC-:B------:R-:W-:Y:S01]  /*0220*/  IMAD R8, R8, R3.reuse, R16.reuse ;  /* 0x0000000308087224 */ /* 0x180fe200078e0210 */
[----:B------:R-:W-:Y:S01]  /*0230*/  MOV R26, RZ ;  /* 0x000000ff001a7202 */ /* 0x000fe20000000f00 */
[-CC-:B------:R-:W-:Y:S01]  /*0240*/  IMAD R12, R12, R3.reuse, R16.reuse ;  /* 0x000000030c0c7224 */ /* 0x180fe200078e0210 */
[----:B------:R-:W-:Y:S01]  /*0250*/  IADD3 R21, PT, PT, -R11, RZ, RZ ;  /* 0x000000ff0b157210 */ /* 0x000fe20007ffe1ff */
[----:B------:R-:W-:Y:S01]  /*0260*/  IMAD R14, R14, R3, R16 ;  /* 0x000000030e0e7224 */ /* 0x000fe200078e0210 */
[C---:B------:R-:W-:Y:S01]  /*0270*/  LEA R22, R19.reuse, R8, 0x1 ;  /* 0x0000000813167211 */ /* 0x040fe200078e08ff */
[----:B------:R-:W-:-:S02]  /*0280*/  IMAD R23, R19, 0x2, R23 ;  /* 0x0000000213177824 */ /* 0x000fc400078e0217 */
[C---:B------:R-:W-:Y:S01]  /*0290*/  IMAD R20, R19.reuse, 0x2, R12 ;  /* 0x0000000213147824 */ /* 0x040fe200078e020c */
[----:B------:R-:W-:Y:S01]  /*02a0*/  LEA R19, R19, R14, 0x1 ;  /* 0x0000000e13137211 */ /* 0x000fe200078e08ff */
[----:B------:R-:W-:-:S07]  /*02b0*/  IMAD.MOV.U32 R8, RZ, RZ, R6 ;  /* 0x000000ffff087224 */ /* 0x000fce00078e0006 */
.L_x_2:
[----:B0-----:R-:W0:Y:S08]  /*02c0*/  LDC.64 R12, c[0x0][0x380] ;  /* 0x0000e000ff0c7b82 */ /* 0x001e300000000a00 */
[----:B-1----:R-:W1:Y:S01]  /*02d0*/  LDC.64 R14, c[0x0][0x388] ;  /* 0x0000e200ff0e7b82 */ /* 0x002e620000000a00 */
[----:B0-----:R-:W-:-:S05]  /*02e0*/  IMAD.WIDE R12, R8, 0x4, R12 ;  /* 0x00000004080c7825 */ /* 0x001fca00078e020c */
[----:B------:R-:W2:Y:S01]  /*02f0*/  LDG.E R27, desc[UR8][R12.64] ;  /* 0x000000080c1b7981 */ /* 0x000ea2000c1e1900 */
[----:B-1----:R-:W-:-:S05]  /*0300*/  IMAD.WIDE.U32 R24, R23, 0x4, R14 ;  /* 0x0000000417187825 */ /* 0x002fca00078e000e */
[----:B------:R-:W3:Y:S01]  /*0310*/  LDG.E R29, desc[UR8][R24.64] ;  /* 0x00000008181d7981 */ /* 0x000ee2000c1e1900 */
[----:B------:R-:W-:-:S03]  /*0320*/  I2FP.F32.S32 R26, R26 ;  /* 0x0000001a001a7245 */ /* 0x000fc60000201400 */
[----:B--2---:R0:W-:Y:S04]  /*0330*/  STS [R10], R27 ;  /* 0x0000001b0a007388 */ /* 0x0041e80000000800 */
[----:B---3--:R-:W-:Y:S01]  /*0340*/  STS [R18], R29 ;  /* 0x0000001d12007388 */ /* 0x008fe20000000800 */
[----:B------:R-:W-:Y:S06]  /*0350*/  BAR.SYNC.DEFER_BLOCKING 0x0 ;  /* 0x0000000000007b1d */ /* 0x000fec0000010000 */
[----:B------:R-:W-:Y:S04]  /*0360*/  LDS R25, [R9] ;  /* 0x0000000009197984 */ /* 0x000fe80000000800 */
[----:B------:R-:W1:Y:S04]  /*0370*/  LDS.64 R16, [R7] ;  /* 0x0000000007107984 */ /* 0x000e680000000a00 */
[----:B------:R-:W2:Y:S01]  /*0380*/  LDS R28, [R9+0x8] ;  /* 0x00000800091c7984 */ /* 0x000ea20000000800 */
[----:B------:R-:W-:Y:S06]  /*0390*/  BAR.SYNC.DEFER_BLOCKING 0x0 ;  /* 0x0000000000007b1d */ /* 0x000fec0000010000 */
[----:B0-----:R-:W3:Y:S01]  /*03a0*/  LDG.E R27, desc[UR8][R12.64+0x8] ;  /* 0x000008080c1b7981 */ /* 0x001ee2000c1e1900 */
[----:B-1----:R-:W-:Y:S01]  /*03b0*/  FFMA R16, R16, R25, R26 ;  /* 0x0000001910107223 */ /* 0x002fe2000000001a */
[----:B------:R-:W-:-:S06]  /*03c0*/  IMAD.WIDE.U32 R24, R19, 0x4, R14 ;  /* 0x0000000413187825 */ /* 0x000fcc00078e000e */
[----:B------:R-:W4:Y:S01]  /*03d0*/  LDG.E R25, desc[UR8][R24.64] ;  /* 0x0000000818197981 */ /* 0x000f22000c1e1900 */
[----:B------:R-:W0:Y:S02]  /*03e0*/  F2I.TRUNC.NTZ R16, R16 ;  /* 0x0000001000107305 */ /* 0x000e24000020f100 */
[----:B0-----:R-:W-:-:S05]  /*03f0*/  I2FP.F32.S32 R26, R16 ;  /* 0x00000010001a7245 */ /* 0x001fca0000201400 */
[----:B--2---:R-:W-:-:S06]  /*0400*/  FFMA R28, R28, R17, R26 ;  /* 0x000000111c1c7223 */ /* 0x004fcc000000001a */
[----:B------:R-:W0:Y:S01]  /*0410*/  F2I.TRUNC.NTZ R28, R28 ;  /* 0x0000001c001c7305 */ /* 0x000e22000020f100 */
[----:B---3--:R0:W-:Y:S04]  /*0420*/  STS [R10], R27 ;  /* 0x0000001b0a007388 */ /* 0x0081e80000000800 */
[----:B----4-:R1:W-:Y:S01]  /*0430*/  STS [R18], R25 ;  /* 0x0000001912007388 */ /* 0x0103e20000000800 */
[----:B------:R-:W-:Y:S06]  /*0440*/  BAR.SYNC.DEFER_BLOCKING 0x0 ;  /* 0x0000000000007b1d */ /* 0x000fec0000010000 */
[----:B------:R-:W-:Y:S04]  /*0450*/  LDS R29, [R9] ;  /* 0x00000000091d7984 */ /* 0x000fe80000000800 */
[----:B------:R-:W2:Y:S04]  /*0460*/  LDS.64 R16, [R7] ;  /* 0x0000000007107984 */ /* 0x000ea80000000a00 */
[----:B------:R-:W3:Y:S01]  /*0470*/  LDS R26, [R9+0x8] ;  /* 0x00000800091a7984 */ /* 0x000ee20000000800 */
[----:B0-----:R-:W-:Y:S01]  /*0480*/  I2FP.F32.S32 R27, R28 ;  /* 0x0000001c001b7245 */ /* 0x001fe20000201400 */
[----:B------:R-:W-:Y:S06]  /*0490*/  BAR.SYNC.DEFER_BLOCKING 0x0 ;  /* 0x0000000000007b1d */ /* 0x000fec0000010000 */
[----:B-1----:R-:W4:Y:S01]  /*04a0*/  LDG.E R25, desc[UR8][R12.64+0x10] ;  /* 0x000010080c197981 */ /* 0x002f22000c1e1900 */
[----:B--2---:R-:W-:-:S06]  /*04b0*/  FFMA R29, R16, R29, R27 ;  /* 0x0000001d101d7223 */ /* 0x004fcc000000001b */
[----:B------:R-:W0:Y:S02]  /*04c0*/  F2I.TRUNC.NTZ R29, R29 ;  /* 0x0000001d001d7305 */ /* 0x000e24000020f100 */
[----:B0-----:R-:W-:-:S05]  /*04d0*/  I2FP.F32.S32 R16, R29 ;  /* 0x0000001d00107245 */ /* 0x001fca0000201400 */
[----:B---3--:R-:W-:Y:S01]  /*04e0*/  FFMA R26, R26, R17, R16 ;  /* 0x000000111a1a7223 */ /* 0x008fe20000000010 */
[----:B------:R-:W-:-:S06]  /*04f0*/  IMAD.WIDE.U32 R16, R20, 0x4, R14 ;  /* 0x0000000414107825 */ /* 0x000fcc00078e000e */
[----:B------:R-:W2:Y:S04]  /*0500*/  LDG.E R17, desc[UR8][R16.64] ;  /* 0x0000000810117981 */ /* 0x000ea8000c1e1900 */
[----:B----4-:R0:W-:Y:S02]  /*0510*/  STS [R10], R25 ;  /* 0x000000190a007388 */ /* 0x0101e40000000800 */
[----:B0-----:R-:W-:Y:S02]  /*0520*/  IMAD.WIDE.U32 R24, R22, 0x4, R14 ;  /* 0x0000000416187825 */ /* 0x001fe400078e000e */
[----:B--2---:R-:W-:Y:S01]  /*0530*/  STS [R18], R17 ;  /* 0x0000001112007388 */ /* 0x004fe20000000800 */
[----:B------:R-:W-:Y:S06]  /*0540*/  BAR.SYNC.DEFER_BLOCKING 0x0 ;  /* 0x0000000000007b1d */ /* 0x000fec0000010000 */
[----:B------:R-:W-:Y:S04]  /*0550*/  LDS R29, [R9] ;  /* 0x00000000091d7984 */ /* 0x000fe80000000800 */
[----:B------:R-:W-:Y:S04]  /*0560*/  LDS R28, [R9+0x8] ;  /* 0x00000800091c7984 */ /* 0x000fe80000000800 */
[----:B------:R-:W0:Y:S01]  /*0570*/  LDS.64 R14, [R7] ;  /* 0x00000000070e7984 */ /* 0x000e220000000a00 */
[----:B------:R-:W-:Y:S06]  /*0580*/  BAR.SYNC.DEFER_BLOCKING 0x0 ;  /* 0x0000000000007b1d */ /* 0x000fec0000010000 */
[----:B------:R1:W2:Y:S04]  /*0590*/  LDG.E R27, desc[UR8][R12.64+0x18] ;  /* 0x000018080c1b7981 */ /* 0x0002a8000c1e1900 */
[----:B------:R-:W3:Y:S01]  /*05a0*/  LDG.E R24, desc[UR8][R24.64] ;  /* 0x0000000818187981 */ /* 0x000ee2000c1e1900 */
[----:B------:R-:W4:Y:S02]  /*05b0*/  F2I.TRUNC.NTZ R26, R26 ;  /* 0x0000001a001a7305 */ /* 0x000f24000020f100 */
[----:B----4-:R-:W-:-:S05]  /*05c0*/  I2FP.F32.S32 R16, R26 ;  /* 0x0000001a00107245 */ /* 0x010fca0000201400 */
[----:B0-----:R-:W-:-:S06]  /*05d0*/  FFMA R14, R14, R29, R16 ;  /* 0x0000001d0e0e7223 */ /* 0x001fcc0000000010 */
[----:B------:R-:W1:Y:S02]  /*05e0*/  F2I.TRUNC.NTZ R14, R14 ;  /* 0x0000000e000e7305 */ /* 0x000e64000020f100 */
[----:B-1----:R-:W-:-:S05]  /*05f0*/  I2FP.F32.S32 R13, R14 ;  /* 0x0000000e000d7245 */ /* 0x002fca0000201400 */
[----:B------:R-:W-:-:S06]  /*0600*/  FFMA R13, R28, R15, R13 ;  /* 0x0000000f1c0d7223 */ /* 0x000fcc000000000d */
[----:B------:R-:W0:Y:S02]  /*0610*/  F2I.TRUNC.NTZ R13, R13 ;  /* 0x0000000d000d7305 */ /* 0x000e24000020f100 */
[----:B0-----:R-:W-:Y:S02]  /*0620*/  I2FP.F32.S32 R15, R13 ;  /* 0x0000000d000f7245 */ /* 0x001fe40000201400 */
[----:B------:R-:W-:-:S04]  /*0630*/  IADD3 R21, PT, PT, R21, 0x4, RZ ;  /* 0x0000000415157810 */ /* 0x000fc80007ffe0ff */
[----:B------:R-:W-:Y:S01]  /*0640*/  ISETP.NE.AND P0, PT, R21, RZ, PT ;  /* 0x000000ff1500720c */ /* 0x000fe20003f05270 */
[----:B------:R-:W-:Y:S01]  /*0650*/  VIADD R8, R8, 0x8 ;  /* 0x0000000808087836 */ /* 0x000fe20000000000 */
[C---:B------:R-:W-:Y:S01]  /*0660*/  LEA R23, R3.reuse, R23, 0x3 ;  /* 0x0000001703177211 */ /* 0x040fe200078e18ff */
[C---:B------:R-:W-:Y:S01]  /*0670*/  IMAD R22, R3.reuse, 0x8, R22 ;  /* 0x0000000803167824 */ /* 0x040fe200078e0216 */
[C---:B------:R-:W-:Y:S02]  /*0680*/  LEA R19, R3.reuse, R19, 0x3 ;  /* 0x0000001303137211 */ /* 0x040fe400078e18ff */
[----:B------:R-:W-:Y:S01]  /*0690*/  LEA R20, R3, R20, 0x3 ;  /* 0x0000001403147211 */ /* 0x000fe200078e18ff */
[----:B--2---:R-:W-:Y:S04]  /*06a0*/  STS [R10], R27 ;  /* 0x0000001b0a007388 */ /* 0x004fe80000000800 */
[----:B---3--:R-:W-:Y:S01]  /*06b0*/  STS [R18], R24 ;  /* 0x0000001812007388 */ /* 0x008fe20000000800 */
[----:B------:R-:W-:Y:S06]  /*06c0*/  BAR.SYNC.DEFER_BLOCKING 0x0 ;  /* 0x0000000000007b1d */ /* 0x000fec0000010000 */
[----:B------:R-:W-:Y:S04]  /*06d0*/  LDS R29, [R9] ;  /* 0x00000000091d7984 */ /* 0x000fe80000000800 */
[----:B------:R-:W0:Y:S04]  /*06e0*/  LDS.64 R16, [R7] ;  /* 0x0000000007107984 */ /* 0x000e280000000a00 */
[----:B------:R-:W1:Y:S01]  /*06f0*/  LDS R12, [R9+0x8] ;  /* 0x00000800090c7984 */ /* 0x000e620000000800 */
[----:B0-----:R-:W-:-:S06]  /*0700*/  FFMA R15, R16, R29, R15 ;  /* 0x0000001d100f7223 */ /* 0x001fcc000000000f */
[----:B------:R-:W0:Y:S02]  /*0710*/  F2I.TRUNC.NTZ R15, R15 ;  /* 0x0000000f000f7305 */ /* 0x000e24000020f100 */
[----:B0-----:R-:W-:-:S05]  /*0720*/  I2FP.F32.S32 R25, R15 ;  /* 0x0000000f00197245 */ /* 0x001fca0000201400 */
[----:B-1----:R-:W-:-:S04]  /*0730*/  FFMA R12, R12, R17, R25 ;  /* 0x000000110c0c7223 */ /* 0x002fc80000000019 */
[----:B------:R0:W1:Y:S01]  /*0740*/  F2I.TRUNC.NTZ R26, R12 ;  /* 0x0000000c001a7305 */ /* 0x000062000020f100 */
[----:B------:R-:W-:Y:S06]  /*0750*/  BAR.SYNC.DEFER_BLOCKING 0x0 ;  /* 0x0000000000007b1d */ /* 0x000fec0000010000 */
[----:B------:R-:W-:Y:S05]  /*0760*/  @P0 BRA `(.L_x_2) ;  /* 0xfffffff800d40947 */ /* 0x000fea000383ffff */
.L_x_1:
[----:B------:R-:W-:-:S13]  /*0770*/  LOP3.LUT P0, R8, R5, 0x3, RZ, 0xc0, !PT ;  /* 0x0000000305087812 */ /* 0x000fda000780c0ff */
[----:B------:R-:W-:Y:S05]  /*0780*/  @!P0 BRA `(.L_x_3) ;  /* 0x0000000400148947 */ /* 0x000fea0003800000 */
[----:B------:R-:W-:Y:S02]  /*0790*/  ISETP.NE.AND P0, PT, R8, 0x1, PT ;  /* 0x000000010800780c */ /* 0x000fe40003f05270 */
[----:B------:R-:W-:-:S04]  /*07a0*/  LOP3.LUT R5, R5, 0x1, RZ, 0xc0, !PT ;  /* 0x0000000105057812 */ /* 0x000fc800078ec0ff */
[----:B------:R-:W-:-:S07]  /*07b0*/  ISETP.NE.U32.AND P1, PT, R5, 0x1, PT ;  /* 0x000000010500780c */ /* 0x000fce0003f25070 */
[----:B------:R-:W-:Y:S06]  /*07c0*/  @!P0 BRA `(.L_x_4) ;  /* 0x0000000000a88947 */ /* 0x000fec0003800000 */
[----:B0-----:R-:W0:Y:S01]  /*07d0*/  LDC.64 R12, c[0x0][0x380] ;  /* 0x0000e000ff0c7b82 */ /* 0x001e220000000a00 */
[C---:B------:R-:W-:Y:S01]  /*07e0*/  LEA R8, R11.reuse, R0, 0x1 ;  /* 0x000000000b087211 */ /* 0x040fe200078e08ff */
[----:B------:R-:W-:-:S04]  /*07f0*/  IMAD R5, R11, 0x2, R6 ;  /* 0x000000020b057824 */ /* 0x000fc800078e0206 */
[----:B------:R-:W-:Y:S02]  /*0800*/  IMAD R17, R8, R3, R4 ;  /* 0x0000000308117224 */ /* 0x000fe400078e0204 */
[----:B------:R-:W2:Y:S01]  /*0810*/  LDC.64 R14, c[0x0][0x388] ;  /* 0x0000e200ff0e7b82 */ /* 0x000ea20000000a00 */
[----:B0-----:R-:W-:-:S05]  /*0820*/  IMAD.WIDE R12, R5, 0x4, R12 ;  /* 0x00000004050c7825 */ /* 0x001fca00078e020c */
[----:B------:R-:W3:Y:S01]  /*0830*/  LDG.E R5, desc[UR8][R12.64] ;  /* 0x000000080c057981 */ /* 0x000ee2000c1e1900 */
[----:B--2---:R-:W-:-:S06]  /*0840*/  IMAD.WIDE.U32 R16, R17, 0x4, R14 ;  /* 0x0000000411107825 */ /* 0x004fcc00078e000e */
[----:B------:R-:W2:Y:S01]  /*0850*/  LDG.E R17, desc[UR8][R16.64] ;  /* 0x0000000810117981 */ /* 0x000ea2000c1e1900 */
[----:B------:R-:W-:-:S05]  /*0860*/  IADD3 R8, PT, PT, R8, 0x2, RZ ;  /* 0x0000000208087810 */ /* 0x000fca0007ffe0ff */
[----:B------:R-:W-:-:S04]  /*0870*/  IMAD R21, R8, R3, R4 ;  /* 0x0000000308157224 */ /* 0x000fc800078e0204 */
[----:B------:R-:W-:Y:S01]  /*0880*/  IMAD.WIDE.U32 R20, R21, 0x4, R14 ;  /* 0x0000000415147825 */ /* 0x000fe200078e000e */
[----:B---3--:R-:W-:Y:S04]  /*0890*/  STS [R10], R5 ;  /* 0x000000050a007388 */ /* 0x008fe80000000800 */
[----:B--2---:R-:W-:Y:S01]  /*08a0*/  STS [R18], R17 ;  /* 0x0000001112007388 */ /* 0x004fe20000000800 */
[----:B------:R-:W-:Y:S06]  /*08b0*/  BAR.SYNC.DEFER_BLOCKING 0x0 ;  /* 0x0000000000007b1d */ /* 0x000fec0000010000 */
[----:B------:R-:W-:Y:S04]  /*08c0*/  LDS R19, [R9] ;  /* 0x0000000009137984 */ /* 0x000fe80000000800 */
[----:B------:R-:W-:Y:S04]  /*08d0*/  LDS R8, [R9+0x8] ;  /* 0x0000080009087984 */ /* 0x000fe80000000800 */
[----:B------:R-:W0:Y:S01]  /*08e0*/  LDS.64 R14, [R7] ;  /* 0x00000000070e7984 */ /* 0x000e220000000a00 */
[----:B------:R-:W-:Y:S06]  /*08f0*/  BAR.SYNC.DEFER_BLOCKING 0x0 ;  /* 0x0000000000007b1d */ /* 0x000fec0000010000 */
[----:B------:R-:W2:Y:S04]  /*0900*/  LDG.E R13, desc[UR8][R12.64+0x8] ;  /* 0x000008080c0d7981 */ /* 0x000ea8000c1e1900 */
[----:B------:R-:W3:Y:S01]  /*0910*/  LDG.E R21, desc[UR8][R20.64] ;  /* 0x0000000814157981 */ /* 0x000ee2000c1e1900 */
[----:B-1----:R-:W-:-:S05]  /*0920*/  I2FP.F32.S32 R23, R26 ;  /* 0x0000001a00177245 */ /* 0x002fca0000201400 */
[----:B0-----:R-:W-:-:S06]  /*0930*/  FFMA R14, R14, R19, R23 ;  /* 0x000000130e0e7223 */ /* 0x001fcc0000000017 */
[----:B------:R-:W0:Y:S02]  /*0940*/  F2I.TRUNC.NTZ R14, R14 ;  /* 0x0000000e000e7305 */ /* 0x000e24000020f100 */
[----:B0-----:R-:W-:-:S05]  /*0950*/  I2FP.F32.S32 R5, R14 ;  /* 0x0000000e00057245 */ /* 0x001fca0000201400 */
[----:B------:R-:W-:-:S06]  /*0960*/  FFMA R5, R8, R15, R5 ;  /* 0x0000000f08057223 */ /* 0x000fcc0000000005 */
[----:B------:R-:W0:Y:S02]  /*0970*/  F2I.TRUNC.NTZ R5, R5 ;  /* 0x0000000500057305 */ /* 0x000e24000020f100 */
[----:B0-----:R-:W-:Y:S02]  /*0980*/  I2FP.F32.S32 R15, R5 ;  /* 0x00000005000f7245 */ /* 0x001fe40000201400 */
[----:B------:R-:W-:-:S05]  /*0990*/  LEA R11, R11, -R11, 0x1 ;  /* 0x8000000b0b0b7211 */ /* 0x000fca00078e08ff */
[----:B------:R-:W-:Y:S01]  /*09a0*/  VIADD R11, R11, 0x2 ;  /* 0x000000020b0b7836 */ /* 0x000fe20000000000 */
        /* <DEDUP_REMOVED lines=10> */
[----:B------:R2:W3:Y:S01]  /*0a50*/  F2I.TRUNC.NTZ R26, R8 ;  /* 0x00000008001a7305 */ /* 0x0004e2000020f100 */
[----:B------:R-:W-:Y:S06]  /*0a60*/  BAR.SYNC.DEFER_BLOCKING 0x0 ;  /* 0x0000000000007b1d */ /* 0x000fec0000010000 */
.L_x_4:
[----:B------:R-:W-:Y:S05]  /*0a70*/  @P1 BRA `(.L_x_3) ;  /* 0x0000000000581947 */ /* 0x000fea0003800000 */
[----:B------:R-:W4:Y:S01]  /*0a80*/  LDC.64 R14, c[0x0][0x380] ;  /* 0x0000e000ff0e7b82 */ /* 0x000f220000000a00 */
[C---:B------:R-:W-:Y:S02]  /*0a90*/  LEA R0, R11.reuse, R0, 0x1 ;  /* 0x000000000b007211 */ /* 0x040fe400078e08ff */
[----:B------:R-:W-:-:S03]  /*0aa0*/  LEA R11, R11, R6, 0x1 ;  /* 0x000000060b0b7211 */ /* 0x000fc600078e08ff */
[----:B------:R-:W-:Y:S02]  /*0ab0*/  IMAD R5, R0, R3, R4 ;  /* 0x0000000300057224 */ /* 0x000fe400078e0204 */
[----:B0-----:R-:W0:Y:S01]  /*0ac0*/  LDC.64 R12, c[0x0][0x388] ;  /* 0x0000e200ff0c7b82 */ /* 0x001e220000000a00 */
[----:B----4-:R-:W-:-:S06]  /*0ad0*/  IMAD.WIDE R14, R11, 0x4, R14 ;  /* 0x000000040b0e7825 */ /* 0x010fcc00078e020e */
[----:B------:R-:W4:Y:S01]  /*0ae0*/  LDG.E R15, desc[UR8][R14.64] ;  /* 0x000000080e0f7981 */ /* 0x000f22000c1e1900 */
[----:B0-----:R-:W-:-:S06]  /*0af0*/  IMAD.WIDE.U32 R12, R5, 0x4, R12 ;  /* 0x00000004050c7825 */ /* 0x001fcc00078e000c */
[----:B------:R-:W5:Y:S01]  /*0b00*/  LDG.E R13, desc[UR8][R12.64] ;  /* 0x000000080c0d7981 */ /* 0x000f62000c1e1900 */
[----:B-1-3--:R-:W-:-:S03]  /*0b10*/  I2FP.F32.S32 R11, R26 ;  /* 0x0000001a000b7245 */ /* 0x00afc60000201400 */
[----:B----4-:R-:W-:Y:S04]  /*0b20*/  STS [R10], R15 ;  /* 0x0000000f0a007388 */ /* 0x010fe80000000800 */
[----:B-----5:R-:W-:Y:S01]  /*0b30*/  STS [R18], R13 ;  /* 0x0000000d12007388 */ /* 0x020fe20000000800 */
        /* <DEDUP_REMOVED lines=8> */
[----:B------:R4:W0:Y:S01]  /*0bc0*/  F2I.TRUNC.NTZ R26, R0 ;  /* 0x00000000001a7305 */ /* 0x000822000020f100 */
[----:B------:R-:W-:Y:S06]  /*0bd0*/  BAR.SYNC.DEFER_BLOCKING 0x0 ;  /* 0x0000000000007b1d */ /* 0x000fec0000010000 */
.L_x_3:
[----:B01-3--:R-:W-:-:S07]  /*0be0*/  I2FP.F32.S32 R5, R26 ;  /* 0x0000001a00057245 */ /* 0x00bfce0000201400 */
.L_x_0:
[----:B------:R-:W0:Y:S01]  /*0bf0*/  LDC.64 R6, c[0x0][0x390] ;  /* 0x0000e400ff067b82 */ /* 0x000e220000000a00 */
[----:B------:R-:W-:-:S04]  /*0c00*/  IMAD R3, R2, R3, R4 ;  /* 0x0000000302037224 */ /* 0x000fc800078e0204 */
[----:B0-----:R-:W-:-:S05]  /*0c10*/  IMAD.WIDE R2, R3, 0x4, R6 ;  /* 0x0000000403027825 */ /* 0x001fca00078e0206 */
[----:B------:R-:W-:Y:S01]  /*0c20*/  STG.E desc[UR8][R2.64], R5 ;  /* 0x0000000502007986 */ /* 0x000fe2000c101908 */
[----:B------:R-:W-:Y:S05]  /*0c30*/  EXIT ;  /* 0x000000000000794d */ /* 0x000fea0003800000 */
.L_x_5:
[----:B------:R-:W-:-:S00]  /*0c40*/  BRA `(.L_x_5) ;  /* 0xfffffffc00fc7947 */ /* 0x000fc0000383ffff */
[----:B------:R-:W-:-:S00]  /*0c50*/  NOP ;  /* 0x0000000000007918 */ /* 0x000fc00000000000 */
        /* <DEDUP_REMOVED lines=10> */
.L_x_6:


//--------------------- .nv.shared._Z7tileMuxPfS_S_i --------------------------
	.section	.nv.shared._Z7tileMuxPfS_S_i,"aw",@nobits
	.sectionflags	@""
	.align	4
.nv.shared._Z7tileMuxPfS_S_i:
	.zero		1056


//--------------------- .nv.shared.reserved.0     --------------------------
	.section	.nv.shared.reserved.0,"aw",@nobits
	.weak		__nv_reservedSMEM_offset_0_alias
	.size		__nv_reservedSMEM_offset_0_alias, 0, 64
	.other		__nv_reservedSMEM_offset_0_alias,@"STO_CUDA_RESERVED_SHARED STV_DEFAULT"
__nv_reservedSMEM_offset_0_alias:
	.zero		0
	.zero		64


//--------------------- .nv.constant0._Z7tileMuxPfS_S_i --------------------------
	.section	.nv.constant0._Z7tileMuxPfS_S_i,"a",@progbits
	.sectionflags	@""
	.align	4
.nv.constant0._Z7tileMuxPfS_S_i:
	.zero		924


//--------------------- SYMBOLS --------------------------

	.type		.nv.reservedSmem.offset0,@object
	.size		.nv.reservedSmem.offset0,0x4
	.type		.nv.reservedSmem.cap,@object
	.size		.nv.reservedSmem.cap,0x4
